	.headerflags	@"EF_CUDA_TEXMODE_UNIFIED EF_CUDA_64BIT_ADDRESS EF_CUDA_ACCELERATORS EF_CUDA_SM90 EF_CUDA_VIRTUAL_SM(EF_CUDA_SM90)"
	.elftype	@"ET_EXEC"


//--------------------- .nv.info                  --------------------------
	.section	.nv.info,"",@"SHT_CUDA_INFO"
	.align	4


	//----- nvinfo : EIATTR_REGCOUNT
	.align		4
        /*0000*/ 	.byte	0x04, 0x2f
        /*0002*/ 	.short	(.L_2 - .L_1)
	.align		4
.L_1:
        /*0004*/ 	.word	index@(triton_poi_fused_convolution_tanh_0)
        /*0008*/ 	.word	0x0000000c


	//----- nvinfo : EIATTR_MIN_STACK_SIZE
	.align		4
.L_2:
        /*000c*/ 	.byte	0x04, 0x12
        /*000e*/ 	.short	(.L_4 - .L_3)
	.align		4
.L_3:
        /*0010*/ 	.word	index@(triton_poi_fused_convolution_tanh_0)
        /*0014*/ 	.word	0x00000000


	//----- nvinfo : EIATTR_FRAME_SIZE
	.align		4
.L_4:
        /*0018*/ 	.byte	0x04, 0x11
        /*001a*/ 	.short	(.L_6 - .L_5)
	.align		4
.L_5:
        /*001c*/ 	.word	index@(triton_poi_fused_convolution_tanh_0)
        /*0020*/ 	.word	0x00000000


	//----- nvinfo : EIATTR_MIN_STACK_SIZE
	.align		4
.L_6:
        /*0024*/ 	.byte	0x04, 0x12
        /*0026*/ 	.short	(.L_8 - .L_7)
	.align		4
.L_7:
        /*0028*/ 	.word	index@(triton_poi_fused_convolution_tanh_0)
        /*002c*/ 	.word	0x00000000
.L_8:


//--------------------- .nv.info.triton_poi_fused_convolution_tanh_0 --------------------------
	.section	.nv.info.triton_poi_fused_convolution_tanh_0,"",@"SHT_CUDA_INFO"
	.sectionflags	@""
	.align	4


	//----- nvinfo : EIATTR_CUDA_API_VERSION
	.align		4
        /*0000*/ 	.byte	0x04, 0x37
        /*0002*/ 	.short	(.L_10 - .L_9)
.L_9:
        /*0004*/ 	.word	0x0000007c


	//----- nvinfo : EIATTR_KPARAM_INFO
	.align		4
.L_10:
        /*0008*/ 	.byte	0x04, 0x17
        /*000a*/ 	.short	(.L_12 - .L_11)
.L_11:
        /*000c*/ 	.word	0x00000000
        /*0010*/ 	.short	0x0002
        /*0012*/ 	.short	0x0010
        /*0014*/ 	.byte	0x00, 0xf0, 0x11, 0x00


	//----- nvinfo : EIATTR_KPARAM_INFO
	.align		4
.L_12:
        /*0018*/ 	.byte	0x04, 0x17
        /*001a*/ 	.short	(.L_14 - .L_13)
.L_13:
        /*001c*/ 	.word	0x00000000
        /*0020*/ 	.short	0x0001
        /*0022*/ 	.short	0x0008
        /*0024*/ 	.byte	0x00, 0xf4, 0x21, 0x00


	//----- nvinfo : EIATTR_KPARAM_INFO
	.align		4
.L_14:
        /*0028*/ 	.byte	0x04, 0x17
        /*002a*/ 	.short	(.L_16 - .L_15)
.L_15:
        /*002c*/ 	.word	0x00000000
        /*0030*/ 	.short	0x0000
        /*0032*/ 	.short	0x0000
        /*0034*/ 	.byte	0x00, 0xf4, 0x21, 0x00


	//----- nvinfo : EIATTR_SPARSE_MMA_MASK
	.align		4
.L_16:
        /*0038*/ 	.byte	0x03, 0x50
        /*003a*/ 	.short	0x0000


	//----- nvinfo : EIATTR_MAXREG_COUNT
	.align		4
        /*003c*/ 	.byte	0x03, 0x1b
        /*003e*/ 	.short	0x00ff


	//----- nvinfo : EIATTR_EXIT_INSTR_OFFSETS
	.align		4
        /*0040*/ 	.byte	0x04, 0x1c
        /*0042*/ 	.short	(.L_18 - .L_17)


	//   ....[0]....
.L_17:
        /*0044*/ 	.word	0x00000480


	//   ....[1]....
        /*0048*/ 	.word	0x000004a0


	//----- nvinfo : EIATTR_REQNTID
	.align		4
.L_18:
        /*004c*/ 	.byte	0x04, 0x10
        /*004e*/ 	.short	(.L_20 - .L_19)
.L_19:
        /*0050*/ 	.word	0x00000080
        /*0054*/ 	.word	0x00000001
        /*0058*/ 	.word	0x00000001


	//----- nvinfo : EIATTR_CRS_STACK_SIZE
	.align		4
.L_20:
        /*005c*/ 	.byte	0x04, 0x1e
        /*005e*/ 	.short	(.L_22 - .L_21)
.L_21:
        /*0060*/ 	.word	0x00000000


	//----- nvinfo : EIATTR_CBANK_PARAM_SIZE
	.align		4
.L_22:
        /*0064*/ 	.byte	0x03, 0x19
        /*0066*/ 	.short	0x0014


	//----- nvinfo : EIATTR_PARAM_CBANK
	.align		4
        /*0068*/ 	.byte	0x04, 0x0a
        /*006a*/ 	.short	(.L_24 - .L_23)
	.align		4
.L_23:
        /*006c*/ 	.word	index@(.nv.constant0.triton_poi_fused_convolution_tanh_0)
        /*0070*/ 	.short	0x0210
        /*0072*/ 	.short	0x0014


	//----- nvinfo : EIATTR_SW_WAR
	.align		4
.L_24:
        /*0074*/ 	.byte	0x04, 0x36
        /*0076*/ 	.short	(.L_26 - .L_25)
.L_25:
        /*0078*/ 	.word	0x00000008
.L_26:


//--------------------- .nv.callgraph             --------------------------
	.section	.nv.callgraph,"",@"SHT_CUDA_CALLGRAPH"
	.align	4
	.sectionentsize	8
	.align		4
        /*0000*/ 	.word	0x00000000
	.align		4
        /*0004*/ 	.word	0xffffffff
	.align		4
        /*0008*/ 	.word	0x00000000
	.align		4
        /*000c*/ 	.word	0xfffffffe
	.align		4
        /*0010*/ 	.word	0x00000000
	.align		4
        /*0014*/ 	.word	0xfffffffd
	.align		4
        /*0018*/ 	.word	0x00000000
	.align		4
        /*001c*/ 	.word	0xfffffffc


//--------------------- .nv.constant4             --------------------------
	.section	.nv.constant4,"a",@progbits
	.align	8
	.align		8
.nv.constant4:
        /*0000*/ 	.dword	_$_str


//--------------------- .text.triton_poi_fused_convolution_tanh_0 --------------------------
	.section	.text.triton_poi_fused_convolution_tanh_0,"ax",@progbits
	.align	128
        .global         triton_poi_fused_convolution_tanh_0
        .type           triton_poi_fused_convolution_tanh_0,@function
        .size           triton_poi_fused_convolution_tanh_0,(.L_x_7 - triton_poi_fused_convolution_tanh_0)
        .other          triton_poi_fused_convolution_tanh_0,@"STO_CUDA_ENTRY STV_DEFAULT"
triton_poi_fused_convolution_tanh_0:
.text.triton_poi_fused_convolution_tanh_0:
[----:B------:R-:W0:Y:S02]  /*0000*/  LDC R1, c[0x0][0x28] ;  /* 0x00000a00ff017b82 */ /* 0x000e240000000800 */
[----:B------:R-:W1:Y:S01]  /*0010*/  S2R R0, SR_TID.X ;  /* 0x0000000000007919 */ /* 0x000e620000002100 */
[----:B------:R-:W2:Y:S01]  /*0020*/  LDC.64 R6, c[0x0][0x218] ;  /* 0x00008600ff067b82 */ /* 0x000ea20000000a00 */
[----:B------:R-:W-:Y:S01]  /*0030*/  ULDC.64 UR4, c[0x0][0x208] ;  /* 0x0000820000047ab9 */ /* 0x000fe20000000a00 */
[----:B------:R-:W3:Y:S06]  /*0040*/  S2R R5, SR_CTAID.X ;  /* 0x0000000000057919 */ /* 0x000eec0000002500 */
[----:B------:R-:W4:Y:S01]  /*0050*/  LDC.64 R2, c[0x0][0x210] ;  /* 0x00008400ff027b82 */ /* 0x000f220000000a00 */
[----:B-1----:R-:W-:-:S02]  /*0060*/  SHF.L.U32 R0, R0, 0x1, RZ ;  /* 0x0000000100007819 */ /* 0x002fc400000006ff */
[----:B---3--:R-:W-:Y:S02]  /*0070*/  SHF.R.S32.HI R4, RZ, 0x17, R5 ;  /* 0x00000017ff047819 */ /* 0x008fe40000011405 */
[----:B------:R-:W-:Y:S02]  /*0080*/  LOP3.LUT R0, R0, 0xfe, RZ, 0xc0, !PT ;  /* 0x000000fe00007812 */ /* 0x000fe400078ec0ff */
[----:B------:R-:W-:Y:S02]  /*0090*/  SGXT R4, R4, 0x1 ;  /* 0x000000010404781a */ /* 0x000fe40000000200 */
[----:B------:R-:W-:-:S04]  /*00a0*/  LEA R5, R5, R0, 0x8 ;  /* 0x0000000005057211 */ /* 0x000fc800078e40ff */
[----:B------:R-:W-:Y:S01]  /*00b0*/  LEA.HI R4, R4, R5, RZ, 0x2 ;  /* 0x0000000504047211 */ /* 0x000fe200078f10ff */
[C---:B----4-:R-:W-:Y:S01]  /*00c0*/  IMAD.WIDE R2, R5.reuse, 0x4, R2 ;  /* 0x0000000405027825 */ /* 0x050fe200078e0202 */
[----:B------:R-:W-:Y:S02]  /*00d0*/  ISETP.GE.AND P0, PT, R5, 0x400, PT ;  /* 0x000004000500780c */ /* 0x000fe40003f06270 */
[--C-:B------:R-:W-:Y:S02]  /*00e0*/  SHF.R.S32.HI R0, RZ, 0x2, R4.reuse ;  /* 0x00000002ff007819 */ /* 0x100fe40000011404 */
[----:B------:R-:W-:Y:S02]  /*00f0*/  SHF.R.S32.HI R9, RZ, 0x1f, R4 ;  /* 0x0000001fff097819 */ /* 0x000fe40000011404 */
[----:B------:R-:W-:Y:S02]  /*0100*/  CS2R R4, SRZ ;  /* 0x0000000000047805 */ /* 0x000fe4000001ff00 */
[----:B------:R-:W-:-:S04]  /*0110*/  LEA.HI R9, R9, R0, RZ, 0x6 ;  /* 0x0000000009097211 */ /* 0x000fc800078f30ff */
[----:B------:R-:W-:Y:S01]  /*0120*/  LOP3.LUT R9, R9, 0xffffffc0, RZ, 0xc0, !PT ;  /* 0xffffffc009097812 */ /* 0x000fe200078ec0ff */
[----:B------:R-:W3:Y:S03]  /*0130*/  @!P0 LDG.E.64 R4, desc[UR4][R2.64] ;  /* 0x0000000402048981 */ /* 0x000ee6000c1e1b00 */
[----:B------:R-:W-:-:S05]  /*0140*/  IADD3 R9, R0, -R9, RZ ;  /* 0x8000000900097210 */ /* 0x000fca0007ffe0ff */
[----:B--2---:R-:W-:Y:S01]  /*0150*/  IMAD.WIDE R6, R9, 0x4, R6 ;  /* 0x0000000409067825 */ /* 0x004fe200078e0206 */
[----:B------:R-:W-:-:S10]  /*0160*/  HFMA2.MMA R9, -RZ, RZ, 0, 0 ;  /* 0x00000000ff097435 */ /* 0x000fd400000001ff */
[----:B------:R-:W3:Y:S01]  /*0170*/  @!P0 LDG.E.EL R9, desc[UR4][R6.64] ;  /* 0x0000000406098981 */ /* 0x000ee2000c2e1900 */
[----:B------:R-:W-:-:S06]  /*0180*/  MOV R0, RZ ;  /* 0x000000ff00007202 */ /* 0x000fcc0000000f00 */
[----:B------:R-:W2:Y:S01]  /*0190*/  @!P0 LDG.E.EL R0, desc[UR4][R6.64] ;  /* 0x0000000406008981 */ /* 0x000ea2000c2e1900 */
[----:B------:R-:W-:Y:S01]  /*01a0*/  BSSY B0, `(.L_x_0) ;  /* 0x0000017000007945 */ /* 0x000fe20003800000 */
[----:B---3--:R-:W-:-:S04]  /*01b0*/  FADD R9, R9, R4 ;  /* 0x0000000409097221 */ /* 0x008fc80000000000 */
[----:B------:R-:W-:-:S05]  /*01c0*/  FADD.FTZ R8, |R9|, -RZ ;  /* 0x800000ff09087221 */ /* 0x000fca0000010200 */
[----:B------:R-:W-:Y:S01]  /*01d0*/  FSETP.GE.AND P1, PT, R8, 0.60000002384185791016, PT ;  /* 0x3f19999a0800780b */ /* 0x000fe20003f26000 */
[----:B--2---:R-:W-:-:S12]  /*01e0*/  FADD R4, R0, R5 ;  /* 0x0000000500047221 */ /* 0x004fd80000000000 */
[----:B------:R-:W-:Y:S05]  /*01f0*/  @!P1 BRA `(.L_x_1) ;  /* 0x0000000000289947 */ /* 0x000fea0003800000 */
[C---:B------:R-:W-:Y:S01]  /*0200*/  FMUL R0, R8.reuse, 2.8853900432586669922 ;  /* 0x4038aa3b08007820 */ /* 0x040fe20000400000 */
[----:B------:R-:W-:Y:S02]  /*0210*/  MOV R6, 0x3f800000 ;  /* 0x3f80000000067802 */ /* 0x000fe40000000f00 */
[----:B------:R-:W-:-:S03]  /*0220*/  FSETP.GE.AND P1, PT, R8, 9.010913848876953125, PT ;  /* 0x41102cb40800780b */ /* 0x000fc60003f26000 */
[----:B------:R-:W1:Y:S02]  /*0230*/  MUFU.EX2 R0, R0 ;  /* 0x0000000000007308 */ /* 0x000e640000000800 */
[----:B-1----:R-:W-:-:S06]  /*0240*/  FADD R5, R0, 1 ;  /* 0x3f80000000057421 */ /* 0x002fcc0000000000 */
[----:B------:R-:W1:Y:S02]  /*0250*/  MUFU.RCP R5, R5 ;  /* 0x0000000500057308 */ /* 0x000e640000001000 */
[----:B-1----:R-:W-:-:S05]  /*0260*/  FFMA.FTZ R6, R5, -2, R6 ;  /* 0xc000000005067823 */ /* 0x002fca0000010006 */
[----:B------:R-:W-:-:S04]  /*0270*/  FSEL R6, R6, 1, !P1 ;  /* 0x3f80000006067808 */ /* 0x000fc80004800000 */
[----:B------:R-:W-:Y:S01]  /*0280*/  LOP3.LUT R6, R6, 0x80000000, R9, 0xf8, !PT ;  /* 0x8000000006067812 */ /* 0x000fe200078ef809 */
[----:B------:R-:W-:Y:S06]  /*0290*/  BRA `(.L_x_2) ;  /* 0x00000000001c7947 */ /* 0x000fec0003800000 */
.L_x_1:
[----:B------:R-:W-:Y:S01]  /*02a0*/  MOV R0, 0x3c80f082 ;  /* 0x3c80f08200007802 */ /* 0x000fe20000000f00 */
[----:B------:R-:W-:-:S04]  /*02b0*/  FMUL R5, R9, R9 ;  /* 0x0000000909057220 */ /* 0x000fc80000400000 */
[----:B------:R-:W-:-:S04]  /*02c0*/  FFMA.FTZ R0, R5, R0, -0.052303962409496307373 ;  /* 0xbd563cae05007423 */ /* 0x000fc80000010000 */
[----:B------:R-:W-:-:S04]  /*02d0*/  FFMA.FTZ R0, R5, R0, 0.1331529766321182251 ;  /* 0x3e08594105007423 */ /* 0x000fc80000010000 */
[----:B------:R-:W-:-:S04]  /*02e0*/  FFMA.FTZ R0, R5, R0, -0.33332768082618713379 ;  /* 0xbeaaa9ed05007423 */ /* 0x000fc80000010000 */
[----:B------:R-:W-:-:S04]  /*02f0*/  FFMA.FTZ R0, R5, R0, RZ ;  /* 0x0000000005007223 */ /* 0x000fc800000100ff */
[----:B------:R-:W-:-:S07]  /*0300*/  FFMA.FTZ R6, R9, R0, R9 ;  /* 0x0000000009067223 */ /* 0x000fce0000010009 */
.L_x_2:
[----:B------:R-:W-:Y:S05]  /*0310*/  BSYNC B0 ;  /* 0x0000000000007941 */ /* 0x000fea0003800000 */
.L_x_0:
[----:B------:R-:W-:Y:S01]  /*0320*/  FADD.FTZ R9, |R4|, -RZ ;  /* 0x800000ff04097221 */ /* 0x000fe20000010200 */
[----:B------:R-:W-:Y:S04]  /*0330*/  BSSY B0, `(.L_x_3) ;  /* 0x0000014000007945 */ /* 0x000fe80003800000 */
[----:B------:R-:W-:-:S13]  /*0340*/  FSETP.GE.AND P1, PT, R9, 0.60000002384185791016, PT ;  /* 0x3f19999a0900780b */ /* 0x000fda0003f26000 */
[----:B------:R-:W-:Y:S05]  /*0350*/  @!P1 BRA `(.L_x_4) ;  /* 0x0000000000289947 */ /* 0x000fea0003800000 */
[C---:B------:R-:W-:Y:S01]  /*0360*/  FMUL R0, R9.reuse, 2.8853900432586669922 ;  /* 0x4038aa3b09007820 */ /* 0x040fe20000400000 */
[----:B------:R-:W-:Y:S01]  /*0370*/  HFMA2.MMA R8, -RZ, RZ, 1.875, 0 ;  /* 0x3f800000ff087435 */ /* 0x000fe200000001ff */
[----:B------:R-:W-:-:S04]  /*0380*/  FSETP.GE.AND P1, PT, R9, 9.010913848876953125, PT ;  /* 0x41102cb40900780b */ /* 0x000fc80003f26000 */
[----:B------:R-:W1:Y:S02]  /*0390*/  MUFU.EX2 R0, R0 ;  /* 0x0000000000007308 */ /* 0x000e640000000800 */
[----:B-1----:R-:W-:-:S06]  /*03a0*/  FADD R5, R0, 1 ;  /* 0x3f80000000057421 */ /* 0x002fcc0000000000 */
[----:B------:R-:W1:Y:S02]  /*03b0*/  MUFU.RCP R5, R5 ;  /* 0x0000000500057308 */ /* 0x000e640000001000 */
[----:B-1----:R-:W-:-:S05]  /*03c0*/  FFMA.FTZ R7, R5, -2, R8 ;  /* 0xc000000005077823 */ /* 0x002fca0000010008 */
[----:B------:R-:W-:-:S04]  /*03d0*/  FSEL R7, R7, 1, !P1 ;  /* 0x3f80000007077808 */ /* 0x000fc80004800000 */
[----:B------:R-:W-:Y:S01]  /*03e0*/  LOP3.LUT R7, R7, 0x80000000, R4, 0xf8, !PT ;  /* 0x8000000007077812 */ /* 0x000fe200078ef804 */
[----:B------:R-:W-:Y:S06]  /*03f0*/  BRA `(.L_x_5) ;  /* 0x00000000001c7947 */ /* 0x000fec0003800000 */
.L_x_4:
[----:B------:R-:W-:Y:S01]  /*0400*/  MOV R0, 0x3c80f082 ;  /* 0x3c80f08200007802 */ /* 0x000fe20000000f00 */
[----:B------:R-:W-:-:S04]  /*0410*/  FMUL R5, R4, R4 ;  /* 0x0000000404057220 */ /* 0x000fc80000400000 */
[----:B------:R-:W-:-:S04]  /*0420*/  FFMA.FTZ R0, R5, R0, -0.052303962409496307373 ;  /* 0xbd563cae05007423 */ /* 0x000fc80000010000 */
[----:B------:R-:W-:-:S04]  /*0430*/  FFMA.FTZ R0, R5, R0, 0.1331529766321182251 ;  /* 0x3e08594105007423 */ /* 0x000fc80000010000 */
[----:B------:R-:W-:-:S04]  /*0440*/  FFMA.FTZ R0, R5, R0, -0.33332768082618713379 ;  /* 0xbeaaa9ed05007423 */ /* 0x000fc80000010000 */
[----:B------:R-:W-:-:S04]  /*0450*/  FFMA.FTZ R5, R5, R0, RZ ;  /* 0x0000000005057223 */ /* 0x000fc800000100ff */
[----:B------:R-:W-:-:S07]  /*0460*/  FFMA.FTZ R7, R4, R5, R4 ;  /* 0x0000000504077223 */ /* 0x000fce0000010004 */
.L_x_5:
[----:B------:R-:W-:Y:S05]  /*0470*/  BSYNC B0 ;  /* 0x0000000000007941 */ /* 0x000fea0003800000 */
.L_x_3:
[----:B------:R-:W-:Y:S05]  /*0480*/  @P0 EXIT ;  /* 0x000000000000094d */ /* 0x000fea0003800000 */
[----:B------:R-:W-:Y:S01]  /*0490*/  STG.E.64 desc[UR4][R2.64], R6 ;  /* 0x0000000602007986 */ /* 0x000fe2000c101b04 */
[----:B------:R-:W-:Y:S05]  /*04a0*/  EXIT ;  /* 0x000000000000794d */ /* 0x000fea0003800000 */
.L_x_6:
[----:B------:R-:W-:-:S00]  /*04b0*/  BRA `(.L_x_6) ;  /* 0xfffffffc00fc7947 */ /* 0x000fc0000383ffff */
[----:B------:R-:W-:-:S00]  /*04c0*/  NOP ;  /* 0x0000000000007918 */ /* 0x000fc00000000000 */
        /* <DEDUP_REMOVED lines=11> */
.L_x_7:


//--------------------- .nv.global.init           --------------------------
	.section	.nv.global.init,"aw",@progbits
.nv.global.init:
	.type		_$_str,@object
	.size		_$_str,(.L_0 - _$_str)
_$_str:
        /*0000*/ 	.byte	0x5f, 0x5f, 0x43, 0x55, 0x44, 0x41, 0x5f, 0x46, 0x54, 0x5a, 0x00
.L_0:


//--------------------- .nv.constant0.triton_poi_fused_convolution_tanh_0 --------------------------
	.section	.nv.constant0.triton_poi_fused_convolution_tanh_0,"a",@progbits
	.sectionflags	@""
	.align	4
.nv.constant0.triton_poi_fused_convolution_tanh_0:
	.zero		548
